//
// Generated by NVIDIA NVVM Compiler
//
// Compiler Build ID: CL-36424714
// Cuda compilation tools, release 13.0, V13.0.88
// Based on NVVM 20.0.0
//

.version 9.0
.target sm_100
.address_size 64

	// .globl	_Z10mathKernelPf

.visible .entry _Z10mathKernelPf(
	.param .u64 .ptr .align 1 _Z10mathKernelPf_param_0
)
{
	.reg .pred 	%p<2>;
	.reg .b32 	%r<6>;
	.reg .b32 	%f<2>;
	.reg .b64 	%rd<5>;

	ld.param.u64 	%rd1, [_Z10mathKernelPf_param_0];
	cvta.to.global.u64 	%rd2, %rd1;
	mov.u32 	%r1, %tid.x;
	mov.u32 	%r2, %tid.y;
	mov.u32 	%r3, %ntid.x;
	mad.lo.s32 	%r4, %r2, %r3, %r1;
	and.b32  	%r5, %r4, 1;
	setp.eq.b32 	%p1, %r5, 1;
	selp.f32 	%f1, 0f43480000, 0f42C80000, %p1;
	mul.wide.u32 	%rd3, %r4, 4;
	add.s64 	%rd4, %rd2, %rd3;
	st.global.f32 	[%rd4], %f1;
	ret;

}
	// .globl	_Z11mathKernel2Pf
.visible .entry _Z11mathKernel2Pf(
	.param .u64 .ptr .align 1 _Z11mathKernel2Pf_param_0
)
{
	.reg .pred 	%p<2>;
	.reg .b32 	%r<6>;
	.reg .b32 	%f<2>;
	.reg .b64 	%rd<5>;

	ld.param.u64 	%rd1, [_Z11mathKernel2Pf_param_0];
	cvta.to.global.u64 	%rd2, %rd1;
	mov.u32 	%r1, %tid.x;
	mov.u32 	%r2, %tid.y;
	mov.u32 	%r3, %ntid.x;
	mad.lo.s32 	%r4, %r2, %r3, %r1;
	and.b32  	%r5, %r4, 32;
	setp.eq.s32 	%p1, %r5, 0;
	selp.f32 	%f1, 0f42C80000, 0f43480000, %p1;
	mul.wide.u32 	%rd3, %r4, 4;
	add.s64 	%rd4, %rd2, %rd3;
	st.global.f32 	[%rd4], %f1;
	ret;

}


// ===== COMPILED SASS (sm_100) =====

	.target	sm_100

	.elftype	@"ET_EXEC"


//--------------------- .note.nv.tkinfo           --------------------------
	.section	.note.nv.tkinfo,"",@"SHT_NOTE"
	.sectionflags	@"SHF_NOTE_NV_TKINFO"
	.tkinfo
        /*0018*/ 	.word	0x00000002
        /*0030*/ 	.string	""
        /*0030*/ 	.string	"ptxas"
        /*0030*/ 	.string	"Cuda compilation tools, release 13.0, V13.0.88"
        /*0030*/ 	.string	"Build cuda_13.0.r13.0/compiler.36424714_0"
        /*0030*/ 	.string	"-arch sm_100 -m 64 "



//--------------------- .note.nv.cuinfo           --------------------------
	.section	.note.nv.cuinfo,"",@"SHT_NOTE"
	.sectionflags	@"SHF_NOTE_NV_CUINFO"
        /*0018*/ 	.short	0x0002
        /*001a*/ 	.short	0x0064
        /*001c*/ 	.short	0x0082
	.zero		2


//--------------------- .nv.info                  --------------------------
	.section	.nv.info,"",@"SHT_CUDA_INFO"
	.align	4


	//----- nvinfo : EIATTR_REGCOUNT
	.align		4
        /*0000*/ 	.byte	0x04, 0x2f
        /*0002*/ 	.short	(.L_1 - .L_0)
	.align		4
.L_0:
        /*0004*/ 	.word	index@(_Z10mathKernelPf)
        /*0008*/ 	.word	0x00000008


	//----- nvinfo : EIATTR_FRAME_SIZE
	.align		4
.L_1:
        /*000c*/ 	.byte	0x04, 0x11
        /*000e*/ 	.short	(.L_3 - .L_2)
	.align		4
.L_2:
        /*0010*/ 	.word	index@(_Z10mathKernelPf)
        /*0014*/ 	.word	0x00000000


	//----- nvinfo : EIATTR_REGCOUNT
	.align		4
.L_3:
        /*0018*/ 	.byte	0x04, 0x2f
        /*001a*/ 	.short	(.L_5 - .L_4)
	.align		4
.L_4:
        /*001c*/ 	.word	index@(_Z11mathKernel2Pf)
        /*0020*/ 	.word	0x00000008


	//----- nvinfo : EIATTR_FRAME_SIZE
	.align		4
.L_5:
        /*0024*/ 	.byte	0x04, 0x11
        /*0026*/ 	.short	(.L_7 - .L_6)
	.align		4
.L_6:
        /*0028*/ 	.word	index@(_Z11mathKernel2Pf)
        /*002c*/ 	.word	0x00000000


	//----- nvinfo : EIATTR_MIN_STACK_SIZE
	.align		4
.L_7:
        /*0030*/ 	.byte	0x04, 0x12
        /*0032*/ 	.short	(.L_9 - .L_8)
	.align		4
.L_8:
        /*0034*/ 	.word	index@(_Z11mathKernel2Pf)
        /*0038*/ 	.word	0x00000000


	//----- nvinfo : EIATTR_MIN_STACK_SIZE
	.align		4
.L_9:
        /*003c*/ 	.byte	0x04, 0x12
        /*003e*/ 	.short	(.L_11 - .L_10)
	.align		4
.L_10:
        /*0040*/ 	.word	index@(_Z10mathKernelPf)
        /*0044*/ 	.word	0x00000000
.L_11:


//--------------------- .nv.compat                --------------------------
	.section	.nv.compat,"",@"SHT_CUDA_COMPAT_INFO"
	.align	4
        /*0000*/ 	.byte	0x02, 0x09, 0x00, 0x00, 0x02, 0x02, 0x01, 0x00, 0x02, 0x05, 0x05, 0x00, 0x03, 0x07, 0x01, 0x01
        /*0010*/ 	.byte	0x02, 0x03, 0x00, 0x00, 0x02, 0x06, 0x01, 0x00, 0x04, 0x0b, 0x08, 0x00, 0x09, 0x00, 0x00, 0x00
        /*0020*/ 	.byte	0x00, 0x00, 0x00, 0x00


//--------------------- .nv.info._Z11mathKernel2Pf --------------------------
	.section	.nv.info._Z11mathKernel2Pf,"",@"SHT_CUDA_INFO"
	.sectionflags	@""
	.align	4


	//----- nvinfo : EIATTR_CUDA_API_VERSION
	.align		4
        /*0000*/ 	.byte	0x04, 0x37
        /*0002*/ 	.short	(.L_13 - .L_12)
.L_12:
        /*0004*/ 	.word	0x00000082


	//----- nvinfo : EIATTR_KPARAM_INFO
	.align		4
.L_13:
        /*0008*/ 	.byte	0x04, 0x17
        /*000a*/ 	.short	(.L_15 - .L_14)
.L_14:
        /*000c*/ 	.word	0x00000000
        /*0010*/ 	.short	0x0000
        /*0012*/ 	.short	0x0000
        /*0014*/ 	.byte	0x00, 0xf5, 0x21, 0x00


	//----- nvinfo : EIATTR_SPARSE_MMA_MASK
	.align		4
.L_15:
        /*0018*/ 	.byte	0x03, 0x50
        /*001a*/ 	.short	0x0000


	//----- nvinfo : EIATTR_MAXREG_COUNT
	.align		4
        /*001c*/ 	.byte	0x03, 0x1b
        /*001e*/ 	.short	0x00ff


	//----- nvinfo : EIATTR_MERCURY_ISA_VERSION
	.align		4
        /*0020*/ 	.byte	0x03, 0x5f
        /*0022*/ 	.short	0x0101


	//----- nvinfo : EIATTR_VRC_CTA_INIT_COUNT
	.align		4
        /*0024*/ 	.byte	0x02, 0x4a
	.zero		1
	.zero		1


	//----- nvinfo : EIATTR_EXIT_INSTR_OFFSETS
	.align		4
        /*0028*/ 	.byte	0x04, 0x1c
        /*002a*/ 	.short	(.L_17 - .L_16)


	//   ....[0]....
.L_16:
        /*002c*/ 	.word	0x000000c0


	//----- nvinfo : EIATTR_CBANK_PARAM_SIZE
	.align		4
.L_17:
        /*0030*/ 	.byte	0x03, 0x19
        /*0032*/ 	.short	0x0008


	//----- nvinfo : EIATTR_PARAM_CBANK
	.align		4
        /*0034*/ 	.byte	0x04, 0x0a
        /*0036*/ 	.short	(.L_19 - .L_18)
	.align		4
.L_18:
        /*0038*/ 	.word	index@(.nv.constant0._Z11mathKernel2Pf)
        /*003c*/ 	.short	0x0380
        /*003e*/ 	.short	0x0008


	//----- nvinfo : EIATTR_SW_WAR
	.align		4
.L_19:
        /*0040*/ 	.byte	0x04, 0x36
        /*0042*/ 	.short	(.L_21 - .L_20)
.L_20:
        /*0044*/ 	.word	0x00000008
.L_21:


//--------------------- .nv.info._Z10mathKernelPf --------------------------
	.section	.nv.info._Z10mathKernelPf,"",@"SHT_CUDA_INFO"
	.sectionflags	@""
	.align	4


	//----- nvinfo : EIATTR_CUDA_API_VERSION
	.align		4
        /*0000*/ 	.byte	0x04, 0x37
        /*0002*/ 	.short	(.L_23 - .L_22)
.L_22:
        /*0004*/ 	.word	0x00000082


	//----- nvinfo : EIATTR_KPARAM_INFO
	.align		4
.L_23:
        /*0008*/ 	.byte	0x04, 0x17
        /*000a*/ 	.short	(.L_25 - .L_24)
.L_24:
        /*000c*/ 	.word	0x00000000
        /*0010*/ 	.short	0x0000
        /*0012*/ 	.short	0x0000
        /*0014*/ 	.byte	0x00, 0xf5, 0x21, 0x00


	//----- nvinfo : EIATTR_SPARSE_MMA_MASK
	.align		4
.L_25:
        /*0018*/ 	.byte	0x03, 0x50
        /*001a*/ 	.short	0x0000


	//----- nvinfo : EIATTR_MAXREG_COUNT
	.align		4
        /*001c*/ 	.byte	0x03, 0x1b
        /*001e*/ 	.short	0x00ff


	//----- nvinfo : EIATTR_MERCURY_ISA_VERSION
	.align		4
        /*0020*/ 	.byte	0x03, 0x5f
        /*0022*/ 	.short	0x0101


	//----- nvinfo : EIATTR_VRC_CTA_INIT_COUNT
	.align		4
        /*0024*/ 	.byte	0x02, 0x4a
	.zero		1
	.zero		1


	//----- nvinfo : EIATTR_EXIT_INSTR_OFFSETS
	.align		4
        /*0028*/ 	.byte	0x04, 0x1c
        /*002a*/ 	.short	(.L_27 - .L_26)


	//   ....[0]....
.L_26:
        /*002c*/ 	.word	0x000000d0


	//----- nvinfo : EIATTR_CBANK_PARAM_SIZE
	.align		4
.L_27:
        /*0030*/ 	.byte	0x03, 0x19
        /*0032*/ 	.short	0x0008


	//----- nvinfo : EIATTR_PARAM_CBANK
	.align		4
        /*0034*/ 	.byte	0x04, 0x0a
        /*0036*/ 	.short	(.L_29 - .L_28)
	.align		4
.L_28:
        /*0038*/ 	.word	index@(.nv.constant0._Z10mathKernelPf)
        /*003c*/ 	.short	0x0380
        /*003e*/ 	.short	0x0008


	//----- nvinfo : EIATTR_SW_WAR
	.align		4
.L_29:
        /*0040*/ 	.byte	0x04, 0x36
        /*0042*/ 	.short	(.L_31 - .L_30)
.L_30:
        /*0044*/ 	.word	0x00000008
.L_31:


//--------------------- .nv.callgraph             --------------------------
	.section	.nv.callgraph,"",@"SHT_CUDA_CALLGRAPH"
	.align	4
	.sectionentsize	8
	.align		4
        /*0000*/ 	.word	0x00000000
	.align		4
        /*0004*/ 	.word	0xffffffff
	.align		4
        /*0008*/ 	.word	0x00000000
	.align		4
        /*000c*/ 	.word	0xfffffffe
	.align		4
        /*0010*/ 	.word	0x00000000
	.align		4
        /*0014*/ 	.word	0xfffffffd
	.align		4
        /*0018*/ 	.word	0x00000000
	.align		4
        /*001c*/ 	.word	0xfffffffc


//--------------------- .text._Z11mathKernel2Pf   --------------------------
	.section	.text._Z11mathKernel2Pf,"ax",@progbits
	.align	128
        .global         _Z11mathKernel2Pf
        .type           _Z11mathKernel2Pf,@function
        .size           _Z11mathKernel2Pf,(.L_x_2 - _Z11mathKernel2Pf)
        .other          _Z11mathKernel2Pf,@"STO_CUDA_ENTRY STV_DEFAULT"
_Z11mathKernel2Pf:
.text._Z11mathKernel2Pf:
[----:B------:R-:W-:Y:S01]  /*0000*/  LDC R1, c[0x0][0x37c] ;  /* 0x0000df00ff017b82 */ /* 0x000fe20000000800 */
[----:B------:R-:W0:Y:S01]  /*0010*/  S2R R5, SR_TID.X ;  /* 0x0000000000057919 */ /* 0x000e220000002100 */
[----:B------:R-:W0:Y:S06]  /*0020*/  LDCU UR6, c[0x0][0x360] ;  /* 0x00006c00ff0677ac */ /* 0x000e2c0008000800 */
[----:B------:R-:W1:Y:S01]  /*0030*/  LDC.64 R2, c[0x0][0x380] ;  /* 0x0000e000ff027b82 */ /* 0x000e620000000a00 */
[----:B------:R-:W0:Y:S01]  /*0040*/  S2R R0, SR_TID.Y ;  /* 0x0000000000007919 */ /* 0x000e220000002200 */
[----:B------:R-:W2:Y:S01]  /*0050*/  LDCU.64 UR4, c[0x0][0x358] ;  /* 0x00006b00ff0477ac */ /* 0x000ea20008000a00 */
[----:B0-----:R-:W-:-:S02]  /*0060*/  IMAD R5, R0, UR6, R5 ;  /* 0x0000000600057c24 */ /* 0x001fc4000f8e0205 */
[----:B------:R-:W-:Y:S02]  /*0070*/  HFMA2 R0, -RZ, RZ, 3.390625, 0 ;  /* 0x42c80000ff007431 */ /* 0x000fe400000001ff */
[C---:B-1----:R-:W-:Y:S01]  /*0080*/  IMAD.WIDE.U32 R2, R5.reuse, 0x4, R2 ;  /* 0x0000000405027825 */ /* 0x042fe200078e0002 */
[----:B------:R-:W-:-:S04]  /*0090*/  LOP3.LUT P0, RZ, R5, 0x20, RZ, 0xc0, !PT ;  /* 0x0000002005ff7812 */ /* 0x000fc8000780c0ff */
[----:B------:R-:W-:-:S05]  /*00a0*/  FSEL R5, R0, 200, !P0 ;  /* 0x4348000000057808 */ /* 0x000fca0004000000 */
[----:B--2---:R-:W-:Y:S01]  /*00b0*/  STG.E desc[UR4][R2.64], R5 ;  /* 0x0000000502007986 */ /* 0x004fe2000c101904 */
[----:B------:R-:W-:Y:S05]  /*00c0*/  EXIT ;  /* 0x000000000000794d */ /* 0x000fea0003800000 */
.L_x_0:
[----:B------:R-:W-:-:S00]  /*00d0*/  BRA `(.L_x_0) ;  /* 0xfffffffc00fc7947 */ /* 0x000fc0000383ffff */
[----:B------:R-:W-:-:S00]  /*00e0*/  NOP ;  /* 0x0000000000007918 */ /* 0x000fc00000000000 */
        /* <DEDUP_REMOVED lines=9> */
.L_x_2:


//--------------------- .text._Z10mathKernelPf    --------------------------
	.section	.text._Z10mathKernelPf,"ax",@progbits
	.align	128
        .global         _Z10mathKernelPf
        .type           _Z10mathKernelPf,@function
        .size           _Z10mathKernelPf,(.L_x_3 - _Z10mathKernelPf)
        .other          _Z10mathKernelPf,@"STO_CUDA_ENTRY STV_DEFAULT"
_Z10mathKernelPf:
.text._Z10mathKernelPf:
[----:B------:R-:W-:Y:S01]  /*0000*/  LDC R1, c[0x0][0x37c] ;  /* 0x0000df00ff017b82 */ /* 0x000fe20000000800 */
[----:B------:R-:W0:Y:S01]  /*0010*/  S2R R5, SR_TID.X ;  /* 0x0000000000057919 */ /* 0x000e220000002100 */
[----:B------:R-:W0:Y:S06]  /*0020*/  LDCU UR4, c[0x0][0x360] ;  /* 0x00006c00ff0477ac */ /* 0x000e2c0008000800 */
[----:B------:R-:W1:Y:S01]  /*0030*/  LDC.64 R2, c[0x0][0x380] ;  /* 0x0000e000ff027b82 */ /* 0x000e620000000a00 */
[----:B------:R-:W0:Y:S02]  /*0040*/  S2R R0, SR_TID.Y ;  /* 0x0000000000007919 */ /* 0x000e240000002200 */
[----:B0-----:R-:W-:Y:S01]  /*0050*/  IMAD R5, R0, UR4, R5 ;  /* 0x0000000400057c24 */ /* 0x001fe2000f8e0205 */
[----:B------:R-:W0:Y:S03]  /*0060*/  LDCU.64 UR4, c[0x0][0x358] ;  /* 0x00006b00ff0477ac */ /* 0x000e260008000a00 */
[C---:B-1----:R-:W-:Y:S01]  /*0070*/  IMAD.WIDE.U32 R2, R5.reuse, 0x4, R2 ;  /* 0x0000000405027825 */ /* 0x042fe200078e0002 */
[----:B------:R-:W-:-:S04]  /*0080*/  LOP3.LUT R0, R5, 0x1, RZ, 0xc0, !PT ;  /* 0x0000000105007812 */ /* 0x000fc800078ec0ff */
[----:B------:R-:W-:Y:S01]  /*0090*/  ISETP.NE.U32.AND P0, PT, R0, 0x1, PT ;  /* 0x000000010000780c */ /* 0x000fe20003f05070 */
[----:B------:R-:W-:-:S05]  /*00a0*/  HFMA2 R0, -RZ, RZ, 3.640625, 0 ;  /* 0x43480000ff007431 */ /* 0x000fca00000001ff */
[----:B------:R-:W-:-:S05]  /*00b0*/  FSEL R5, R0, 100, !P0 ;  /* 0x42c8000000057808 */ /* 0x000fca0004000000 */
[----:B0-----:R-:W-:Y:S01]  /*00c0*/  STG.E desc[UR4][R2.64], R5 ;  /* 0x0000000502007986 */ /* 0x001fe2000c101904 */
[----:B------:R-:W-:Y:S05]  /*00d0*/  EXIT ;  /* 0x000000000000794d */ /* 0x000fea0003800000 */
.L_x_1:
        /* <DEDUP_REMOVED lines=10> */
.L_x_3:


//--------------------- .nv.shared.reserved.0     --------------------------
	.section	.nv.shared.reserved.0,"aw",@nobits
	.weak		__nv_reservedSMEM_offset_0_alias
	.size		__nv_reservedSMEM_offset_0_alias, 0, 64
	.other		__nv_reservedSMEM_offset_0_alias,@"STO_CUDA_RESERVED_SHARED STV_DEFAULT"
__nv_reservedSMEM_offset_0_alias:
	.zero		0
	.zero		64


//--------------------- .nv.constant0._Z11mathKernel2Pf --------------------------
	.section	.nv.constant0._Z11mathKernel2Pf,"a",@progbits
	.sectionflags	@""
	.align	4
.nv.constant0._Z11mathKernel2Pf:
	.zero		904


//--------------------- .nv.constant0._Z10mathKernelPf --------------------------
	.section	.nv.constant0._Z10mathKernelPf,"a",@progbits
	.sectionflags	@""
	.align	4
.nv.constant0._Z10mathKernelPf:
	.zero		904


//--------------------- SYMBOLS --------------------------

	.type		.nv.reservedSmem.offset0,@object
	.size		.nv.reservedSmem.offset0,0x4
